//
// Generated by NVIDIA NVVM Compiler
//
// Compiler Build ID: CL-36424714
// Cuda compilation tools, release 13.0, V13.0.88
// Based on NVVM 20.0.0
//

.version 9.0
.target sm_100
.address_size 64

	// .globl	_Z6kernelPdS_

.visible .entry _Z6kernelPdS_(
	.param .u64 .ptr .align 1 _Z6kernelPdS__param_0,
	.param .u64 .ptr .align 1 _Z6kernelPdS__param_1
)
{
	.reg .pred 	%p<2>;
	.reg .b32 	%r<18>;
	.reg .b64 	%rd<31>;
	.reg .b64 	%fd<97>;

	ld.param.u64 	%rd4, [_Z6kernelPdS__param_0];
	ld.param.u64 	%rd5, [_Z6kernelPdS__param_1];
	cvta.to.global.u64 	%rd6, %rd5;
	cvta.to.global.u64 	%rd7, %rd4;
	mov.u32 	%r7, %tid.x;
	mov.u32 	%r8, %ctaid.x;
	shl.b32 	%r16, %r8, 2;
	shl.b32 	%r9, %r7, 14;
	add.s32 	%r10, %r9, %r16;
	mul.wide.s32 	%rd8, %r10, 8;
	add.s64 	%rd9, %rd6, %rd8;
	cvt.u64.u32 	%rd10, %r9;
	cvt.s64.s32 	%rd11, %r16;
	add.s64 	%rd12, %rd10, %rd11;
	shl.b64 	%rd13, %rd12, 3;
	add.s64 	%rd14, %rd6, %rd13;
	ld.global.f64 	%fd96, [%rd9];
	ld.global.f64 	%fd95, [%rd14+8];
	ld.global.f64 	%fd94, [%rd14+16];
	ld.global.f64 	%fd93, [%rd14+24];
	ld.global.f64 	%fd92, [%rd9+32768];
	ld.global.f64 	%fd91, [%rd14+32776];
	ld.global.f64 	%fd90, [%rd14+32784];
	ld.global.f64 	%fd89, [%rd14+32792];
	ld.global.f64 	%fd88, [%rd9+65536];
	ld.global.f64 	%fd87, [%rd14+65544];
	ld.global.f64 	%fd86, [%rd14+65552];
	ld.global.f64 	%fd85, [%rd14+65560];
	ld.global.f64 	%fd84, [%rd9+98304];
	ld.global.f64 	%fd83, [%rd9+98312];
	ld.global.f64 	%fd82, [%rd9+98320];
	ld.global.f64 	%fd81, [%rd9+98328];
	mul.wide.u32 	%rd15, %r7, 32;
	add.s64 	%rd16, %rd15, %rd7;
	add.s64 	%rd30, %rd16, 16;
	mov.b32 	%r17, 0;
$L__BB0_1:
	ld.param.u64 	%rd29, [_Z6kernelPdS__param_1];
	ld.param.u64 	%rd28, [_Z6kernelPdS__param_0];
	mul.wide.s32 	%rd17, %r16, 8;
	cvta.to.global.u64 	%rd18, %rd28;
	add.s64 	%rd19, %rd18, %rd17;
	ld.global.f64 	%fd49, [%rd30+-16];
	ld.global.f64 	%fd50, [%rd19];
	fma.rn.f64 	%fd96, %fd49, %fd50, %fd96;
	cvta.to.global.u64 	%rd20, %rd29;
	add.s64 	%rd22, %rd20, %rd8;
	st.global.f64 	[%rd22], %fd96;
	ld.global.f64 	%fd51, [%rd30+-16];
	ld.global.f64 	%fd52, [%rd19+8];
	fma.rn.f64 	%fd95, %fd51, %fd52, %fd95;
	add.s64 	%rd27, %rd20, %rd13;
	st.global.f64 	[%rd27+8], %fd95;
	ld.global.f64 	%fd53, [%rd30+-16];
	ld.global.f64 	%fd54, [%rd19+16];
	fma.rn.f64 	%fd94, %fd53, %fd54, %fd94;
	st.global.f64 	[%rd27+16], %fd94;
	ld.global.f64 	%fd55, [%rd30+-16];
	ld.global.f64 	%fd56, [%rd19+24];
	fma.rn.f64 	%fd93, %fd55, %fd56, %fd93;
	st.global.f64 	[%rd27+24], %fd93;
	ld.global.f64 	%fd57, [%rd30+-8];
	ld.global.f64 	%fd58, [%rd19];
	fma.rn.f64 	%fd92, %fd57, %fd58, %fd92;
	st.global.f64 	[%rd22+32768], %fd92;
	ld.global.f64 	%fd59, [%rd30+-8];
	ld.global.f64 	%fd60, [%rd19+8];
	fma.rn.f64 	%fd91, %fd59, %fd60, %fd91;
	st.global.f64 	[%rd27+32776], %fd91;
	ld.global.f64 	%fd61, [%rd30+-8];
	ld.global.f64 	%fd62, [%rd19+16];
	fma.rn.f64 	%fd90, %fd61, %fd62, %fd90;
	st.global.f64 	[%rd27+32784], %fd90;
	ld.global.f64 	%fd63, [%rd30+-8];
	ld.global.f64 	%fd64, [%rd19+24];
	fma.rn.f64 	%fd89, %fd63, %fd64, %fd89;
	st.global.f64 	[%rd27+32792], %fd89;
	ld.global.f64 	%fd65, [%rd30];
	ld.global.f64 	%fd66, [%rd19];
	fma.rn.f64 	%fd88, %fd65, %fd66, %fd88;
	st.global.f64 	[%rd22+65536], %fd88;
	ld.global.f64 	%fd67, [%rd30];
	ld.global.f64 	%fd68, [%rd19+8];
	fma.rn.f64 	%fd87, %fd67, %fd68, %fd87;
	st.global.f64 	[%rd27+65544], %fd87;
	ld.global.f64 	%fd69, [%rd30];
	ld.global.f64 	%fd70, [%rd19+16];
	fma.rn.f64 	%fd86, %fd69, %fd70, %fd86;
	st.global.f64 	[%rd27+65552], %fd86;
	ld.global.f64 	%fd71, [%rd30];
	ld.global.f64 	%fd72, [%rd19+24];
	fma.rn.f64 	%fd85, %fd71, %fd72, %fd85;
	st.global.f64 	[%rd27+65560], %fd85;
	ld.global.f64 	%fd73, [%rd30+8];
	ld.global.f64 	%fd74, [%rd19];
	fma.rn.f64 	%fd84, %fd73, %fd74, %fd84;
	st.global.f64 	[%rd22+98304], %fd84;
	ld.global.f64 	%fd75, [%rd30+8];
	ld.global.f64 	%fd76, [%rd19+8];
	fma.rn.f64 	%fd83, %fd75, %fd76, %fd83;
	st.global.f64 	[%rd22+98312], %fd83;
	ld.global.f64 	%fd77, [%rd30+8];
	ld.global.f64 	%fd78, [%rd19+16];
	fma.rn.f64 	%fd82, %fd77, %fd78, %fd82;
	st.global.f64 	[%rd22+98320], %fd82;
	ld.global.f64 	%fd79, [%rd30+8];
	ld.global.f64 	%fd80, [%rd19+24];
	fma.rn.f64 	%fd81, %fd79, %fd80, %fd81;
	st.global.f64 	[%rd22+98328], %fd81;
	add.s32 	%r17, %r17, 1;
	add.s64 	%rd30, %rd30, 32768;
	add.s32 	%r16, %r16, 4096;
	setp.ne.s32 	%p1, %r17, 4096;
	@%p1 bra 	$L__BB0_1;
	ret;

}


// ===== COMPILED SASS (sm_100) =====

	.target	sm_100

	.elftype	@"ET_EXEC"


//--------------------- .note.nv.tkinfo           --------------------------
	.section	.note.nv.tkinfo,"",@"SHT_NOTE"
	.sectionflags	@"SHF_NOTE_NV_TKINFO"
	.tkinfo
        /*0018*/ 	.word	0x00000002
        /*0030*/ 	.string	""
        /*0030*/ 	.string	"ptxas"
        /*0030*/ 	.string	"Cuda compilation tools, release 13.0, V13.0.88"
        /*0030*/ 	.string	"Build cuda_13.0.r13.0/compiler.36424714_0"
        /*0030*/ 	.string	"-arch sm_100 -m 64 "



//--------------------- .note.nv.cuinfo           --------------------------
	.section	.note.nv.cuinfo,"",@"SHT_NOTE"
	.sectionflags	@"SHF_NOTE_NV_CUINFO"
        /*0018*/ 	.short	0x0002
        /*001a*/ 	.short	0x0064
        /*001c*/ 	.short	0x0082
	.zero		2


//--------------------- .nv.info                  --------------------------
	.section	.nv.info,"",@"SHT_CUDA_INFO"
	.align	4


	//----- nvinfo : EIATTR_REGCOUNT
	.align		4
        /*0000*/ 	.byte	0x04, 0x2f
        /*0002*/ 	.short	(.L_1 - .L_0)
	.align		4
.L_0:
        /*0004*/ 	.word	index@(_Z6kernelPdS_)
        /*0008*/ 	.word	0x00000036


	//----- nvinfo : EIATTR_FRAME_SIZE
	.align		4
.L_1:
        /*000c*/ 	.byte	0x04, 0x11
        /*000e*/ 	.short	(.L_3 - .L_2)
	.align		4
.L_2:
        /*0010*/ 	.word	index@(_Z6kernelPdS_)
        /*0014*/ 	.word	0x00000000


	//----- nvinfo : EIATTR_MIN_STACK_SIZE
	.align		4
.L_3:
        /*0018*/ 	.byte	0x04, 0x12
        /*001a*/ 	.short	(.L_5 - .L_4)
	.align		4
.L_4:
        /*001c*/ 	.word	index@(_Z6kernelPdS_)
        /*0020*/ 	.word	0x00000000
.L_5:


//--------------------- .nv.compat                --------------------------
	.section	.nv.compat,"",@"SHT_CUDA_COMPAT_INFO"
	.align	4
        /*0000*/ 	.byte	0x02, 0x09, 0x00, 0x00, 0x02, 0x02, 0x01, 0x00, 0x02, 0x05, 0x05, 0x00, 0x03, 0x07, 0x01, 0x01
        /*0010*/ 	.byte	0x02, 0x03, 0x00, 0x00, 0x02, 0x06, 0x01, 0x00, 0x04, 0x0b, 0x08, 0x00, 0x01, 0x00, 0x00, 0x00
        /*0020*/ 	.byte	0x00, 0x00, 0x00, 0x00


//--------------------- .nv.info._Z6kernelPdS_    --------------------------
	.section	.nv.info._Z6kernelPdS_,"",@"SHT_CUDA_INFO"
	.sectionflags	@""
	.align	4


	//----- nvinfo : EIATTR_CUDA_API_VERSION
	.align		4
        /*0000*/ 	.byte	0x04, 0x37
        /*0002*/ 	.short	(.L_7 - .L_6)
.L_6:
        /*0004*/ 	.word	0x00000082


	//----- nvinfo : EIATTR_KPARAM_INFO
	.align		4
.L_7:
        /*0008*/ 	.byte	0x04, 0x17
        /*000a*/ 	.short	(.L_9 - .L_8)
.L_8:
        /*000c*/ 	.word	0x00000000
        /*0010*/ 	.short	0x0001
        /*0012*/ 	.short	0x0008
        /*0014*/ 	.byte	0x00, 0xf5, 0x21, 0x00


	//----- nvinfo : EIATTR_KPARAM_INFO
	.align		4
.L_9:
        /*0018*/ 	.byte	0x04, 0x17
        /*001a*/ 	.short	(.L_11 - .L_10)
.L_10:
        /*001c*/ 	.word	0x00000000
        /*0020*/ 	.short	0x0000
        /*0022*/ 	.short	0x0000
        /*0024*/ 	.byte	0x00, 0xf5, 0x21, 0x00


	//----- nvinfo : EIATTR_SPARSE_MMA_MASK
	.align		4
.L_11:
        /*0028*/ 	.byte	0x03, 0x50
        /*002a*/ 	.short	0x0000


	//----- nvinfo : EIATTR_MAXREG_COUNT
	.align		4
        /*002c*/ 	.byte	0x03, 0x1b
        /*002e*/ 	.short	0x00ff


	//----- nvinfo : EIATTR_MERCURY_ISA_VERSION
	.align		4
        /*0030*/ 	.byte	0x03, 0x5f
        /*0032*/ 	.short	0x0101


	//----- nvinfo : EIATTR_VRC_CTA_INIT_COUNT
	.align		4
        /*0034*/ 	.byte	0x02, 0x4a
	.zero		1
	.zero		1


	//----- nvinfo : EIATTR_EXIT_INSTR_OFFSETS
	.align		4
        /*0038*/ 	.byte	0x04, 0x1c
        /*003a*/ 	.short	(.L_13 - .L_12)


	//   ....[0]....
.L_12:
        /*003c*/ 	.word	0x000006d0


	//----- nvinfo : EIATTR_CBANK_PARAM_SIZE
	.align		4
.L_13:
        /*0040*/ 	.byte	0x03, 0x19
        /*0042*/ 	.short	0x0010


	//----- nvinfo : EIATTR_PARAM_CBANK
	.align		4
        /*0044*/ 	.byte	0x04, 0x0a
        /*0046*/ 	.short	(.L_15 - .L_14)
	.align		4
.L_14:
        /*0048*/ 	.word	index@(.nv.constant0._Z6kernelPdS_)
        /*004c*/ 	.short	0x0380
        /*004e*/ 	.short	0x0010


	//----- nvinfo : EIATTR_SW_WAR
	.align		4
.L_15:
        /*0050*/ 	.byte	0x04, 0x36
        /*0052*/ 	.short	(.L_17 - .L_16)
.L_16:
        /*0054*/ 	.word	0x00000008
.L_17:


//--------------------- .nv.callgraph             --------------------------
	.section	.nv.callgraph,"",@"SHT_CUDA_CALLGRAPH"
	.align	4
	.sectionentsize	8
	.align		4
        /*0000*/ 	.word	0x00000000
	.align		4
        /*0004*/ 	.word	0xffffffff
	.align		4
        /*0008*/ 	.word	0x00000000
	.align		4
        /*000c*/ 	.word	0xfffffffe
	.align		4
        /*0010*/ 	.word	0x00000000
	.align		4
        /*0014*/ 	.word	0xfffffffd
	.align		4
        /*0018*/ 	.word	0x00000000
	.align		4
        /*001c*/ 	.word	0xfffffffc


//--------------------- .text._Z6kernelPdS_       --------------------------
	.section	.text._Z6kernelPdS_,"ax",@progbits
	.align	128
        .global         _Z6kernelPdS_
        .type           _Z6kernelPdS_,@function
        .size           _Z6kernelPdS_,(.L_x_2 - _Z6kernelPdS_)
        .other          _Z6kernelPdS_,@"STO_CUDA_ENTRY STV_DEFAULT"
_Z6kernelPdS_:
.text._Z6kernelPdS_:
[----:B------:R-:W-:Y:S01]  /*0000*/  LDC R1, c[0x0][0x37c] ;  /* 0x0000df00ff017b82 */ /* 0x000fe20000000800 */
[----:B------:R-:W0:Y:S07]  /*0010*/  S2R R41, SR_CTAID.X ;  /* 0x0000000000297919 */ /* 0x000e2e0000002500 */
[----:B------:R-:W1:Y:S01]  /*0020*/  LDC.64 R2, c[0x0][0x388] ;  /* 0x0000e200ff027b82 */ /* 0x000e620000000a00 */
[----:B------:R-:W2:Y:S01]  /*0030*/  LDCU.64 UR4, c[0x0][0x388] ;  /* 0x00007100ff0477ac */ /* 0x000ea20008000a00 */
[----:B------:R-:W3:Y:S01]  /*0040*/  S2R R43, SR_TID.X ;  /* 0x00000000002b7919 */ /* 0x000ee20000002100 */
[----:B------:R-:W4:Y:S05]  /*0050*/  LDCU.64 UR6, c[0x0][0x358] ;  /* 0x00006b00ff0677ac */ /* 0x000f2a0008000a00 */
[----:B------:R-:W4:Y:S01]  /*0060*/  LDC.64 R34, c[0x0][0x380] ;  /* 0x0000e000ff227b82 */ /* 0x000f220000000a00 */
[----:B0-----:R-:W-:-:S02]  /*0070*/  IMAD.SHL.U32 R41, R41, 0x4, RZ ;  /* 0x0000000429297824 */ /* 0x001fc400078e00ff */
[----:B---3--:R-:W-:-:S05]  /*0080*/  IMAD.SHL.U32 R0, R43, 0x4000, RZ ;  /* 0x000040002b007824 */ /* 0x008fca00078e00ff */
[CC--:B------:R-:W-:Y:S02]  /*0090*/  IADD3 R4, P0, PT, R41.reuse, R0.reuse, RZ ;  /* 0x0000000029047210 */ /* 0x0c0fe40007f1e0ff */
[C---:B------:R-:W-:Y:S02]  /*00a0*/  IADD3 R5, PT, PT, R41.reuse, R0, RZ ;  /* 0x0000000029057210 */ /* 0x040fe40007ffe0ff */
[----:B------:R-:W-:-:S03]  /*00b0*/  LEA.HI.X.SX32 R7, R41, RZ, 0x1, P0 ;  /* 0x000000ff29077211 */ /* 0x000fc600000f0eff */
[----:B-1----:R-:W-:Y:S01]  /*00c0*/  IMAD.WIDE R2, R5, 0x8, R2 ;  /* 0x0000000805027825 */ /* 0x002fe200078e0202 */
[C---:B------:R-:W-:Y:S02]  /*00d0*/  SHF.L.U64.HI R0, R4.reuse, 0x3, R7 ;  /* 0x0000000304007819 */ /* 0x040fe40000010207 */
[----:B--2---:R-:W-:Y:S02]  /*00e0*/  LEA R4, P0, R4, UR4, 0x3 ;  /* 0x0000000404047c11 */ /* 0x004fe4000f8018ff */
[----:B----4-:R0:W5:Y:S02]  /*00f0*/  LDG.E.64 R6, desc[UR6][R2.64] ;  /* 0x0000000602067981 */ /* 0x010164000c1e1b00 */
[----:B------:R-:W-:Y:S02]  /*0100*/  IADD3.X R5, PT, PT, R0, UR5, RZ, P0, !PT ;  /* 0x0000000500057c10 */ /* 0x000fe400087fe4ff */
[----:B------:R0:W5:Y:S04]  /*0110*/  LDG.E.64 R20, desc[UR6][R2.64+0x8000] ;  /* 0x0080000602147981 */ /* 0x000168000c1e1b00 */
        /* <DEDUP_REMOVED lines=13> */
[----:B------:R0:W5:Y:S01]  /*01f0*/  LDG.E.64 R30, desc[UR6][R4.64+0x10018] ;  /* 0x01001806041e7981 */ /* 0x000162000c1e1b00 */
[----:B------:R-:W-:Y:S01]  /*0200*/  IMAD.WIDE.U32 R42, R43, 0x20, R34 ;  /* 0x000000202b2a7825 */ /* 0x000fe200078e0022 */
[----:B------:R-:W-:-:S02]  /*0210*/  UMOV UR4, URZ ;  /* 0x000000ff00047c82 */ /* 0x000fc40008000000 */
[----:B------:R-:W-:-:S05]  /*0220*/  IADD3 R0, P0, PT, R42, 0x10, RZ ;  /* 0x000000102a007810 */ /* 0x000fca0007f1e0ff */
[----:B------:R-:W-:-:S08]  /*0230*/  IMAD.X R43, RZ, RZ, R43, P0 ;  /* 0x000000ffff2b7224 */ /* 0x000fd000000e062b */
.L_x_0:
[----:B------:R-:W-:Y:S01]  /*0240*/  IMAD.WIDE R46, R41, 0x8, R34 ;  /* 0x00000008292e7825 */ /* 0x000fe200078e0222 */
[----:B------:R-:W-:-:S05]  /*0250*/  MOV R42, R0 ;  /* 0x00000000002a7202 */ /* 0x000fca0000000f00 */
[----:B------:R-:W2:Y:S04]  /*0260*/  LDG.E.64 R46, desc[UR6][R46.64] ;  /* 0x000000062e2e7981 */ /* 0x000ea8000c1e1b00 */
[----:B------:R-:W2:Y:S02]  /*0270*/  LDG.E.64 R44, desc[UR6][R42.64+-0x10] ;  /* 0xfffff0062a2c7981 */ /* 0x000ea4000c1e1b00 */
[----:B-12--5:R-:W-:Y:S01]  /*0280*/  DFMA R6, R44, R46, R6 ;  /* 0x0000002e2c06722b */ /* 0x026fe20000000006 */
[----:B------:R-:W-:-:S06]  /*0290*/  IMAD.WIDE R44, R41, 0x8, R34 ;  /* 0x00000008292c7825 */ /* 0x000fcc00078e0222 */
[----:B------:R1:W-:Y:S04]  /*02a0*/  STG.E.64 desc[UR6][R2.64], R6 ;  /* 0x0000000602007986 */ /* 0x0003e8000c101b06 */
[----:B------:R-:W2:Y:S04]  /*02b0*/  LDG.E.64 R48, desc[UR6][R42.64+-0x10] ;  /* 0xfffff0062a307981 */ /* 0x000ea8000c1e1b00 */
[----:B------:R-:W2:Y:S02]  /*02c0*/  LDG.E.64 R50, desc[UR6][R44.64+0x8] ;  /* 0x000008062c327981 */ /* 0x000ea4000c1e1b00 */
[----:B--2---:R-:W-:-:S07]  /*02d0*/  DFMA R38, R48, R50, R38 ;  /* 0x000000323026722b */ /* 0x004fce0000000026 */
        /* <DEDUP_REMOVED lines=54> */
[----:B------:R3:W2:Y:S01]  /*0640*/  LDG.E.64 R46, desc[UR6][R42.64+0x8] ;  /* 0x000008062a2e7981 */ /* 0x0006a2000c1e1b00 */
[----:B------:R-:W-:Y:S01]  /*0650*/  UIADD3 UR4, UPT, UPT, UR4, 0x1, URZ ;  /* 0x0000000104047890 */ /* 0x000fe2000fffe0ff */
[----:B------:R-:W-:-:S02]  /*0660*/  IADD3 R0, P0, PT, R42, 0x8000, RZ ;  /* 0x000080002a007810 */ /* 0x000fc40007f1e0ff */
[----:B------:R-:W-:Y:S01]  /*0670*/  IADD3 R41, PT, PT, R41, 0x1000, RZ ;  /* 0x0000100029297810 */ /* 0x000fe20007ffe0ff */
[----:B------:R-:W-:Y:S02]  /*0680*/  UISETP.NE.AND UP0, UPT, UR4, 0x1000, UPT ;  /* 0x000010000400788c */ /* 0x000fe4000bf05270 */
[----:B---3--:R-:W-:Y:S01]  /*0690*/  IMAD.X R43, RZ, RZ, R43, P0 ;  /* 0x000000ffff2b7224 */ /* 0x008fe200000e062b */
[----:B--2---:R-:W-:-:S07]  /*06a0*/  DFMA R36, R46, R48, R36 ;  /* 0x000000302e24722b */ /* 0x004fce0000000024 */
[----:B------:R1:W-:Y:S01]  /*06b0*/  STG.E.64 desc[UR6][R2.64+0x18018], R36 ;  /* 0x0180182402007986 */ /* 0x0003e2000c101b06 */
[----:B------:R-:W-:Y:S05]  /*06c0*/  BRA.U UP0, `(.L_x_0) ;  /* 0xfffffff900dc7547 */ /* 0x000fea000b83ffff */
[----:B------:R-:W-:Y:S05]  /*06d0*/  EXIT ;  /* 0x000000000000794d */ /* 0x000fea0003800000 */
.L_x_1:
[----:B------:R-:W-:-:S00]  /*06e0*/  BRA `(.L_x_1) ;  /* 0xfffffffc00fc7947 */ /* 0x000fc0000383ffff */
[----:B------:R-:W-:-:S00]  /*06f0*/  NOP ;  /* 0x0000000000007918 */ /* 0x000fc00000000000 */
        /* <DEDUP_REMOVED lines=8> */
.L_x_2:


//--------------------- .nv.shared.reserved.0     --------------------------
	.section	.nv.shared.reserved.0,"aw",@nobits
	.weak		__nv_reservedSMEM_offset_0_alias
	.size		__nv_reservedSMEM_offset_0_alias, 0, 64
	.other		__nv_reservedSMEM_offset_0_alias,@"STO_CUDA_RESERVED_SHARED STV_DEFAULT"
__nv_reservedSMEM_offset_0_alias:
	.zero		0
	.zero		64


//--------------------- .nv.constant0._Z6kernelPdS_ --------------------------
	.section	.nv.constant0._Z6kernelPdS_,"a",@progbits
	.sectionflags	@""
	.align	4
.nv.constant0._Z6kernelPdS_:
	.zero		912


//--------------------- SYMBOLS --------------------------

	.type		.nv.reservedSmem.offset0,@object
	.size		.nv.reservedSmem.offset0,0x4
